//
// Generated by NVIDIA NVVM Compiler
//
// Compiler Build ID: CL-36424714
// Cuda compilation tools, release 13.0, V13.0.88
// Based on NVVM 20.0.0
//

.version 9.0
.target sm_100
.address_size 64

	// .globl	_Z5octalPiS_

.visible .entry _Z5octalPiS_(
	.param .u64 .ptr .align 1 _Z5octalPiS__param_0,
	.param .u64 .ptr .align 1 _Z5octalPiS__param_1
)
{
	.local .align 16 .b8 	__local_depot0[400];
	.reg .b64 	%SP;
	.reg .b64 	%SPL;
	.reg .pred 	%p<12>;
	.reg .b32 	%r<11>;
	.reg .b64 	%rd<176>;

	mov.u64 	%SPL, __local_depot0;
	ld.param.u64 	%rd47, [_Z5octalPiS__param_0];
	ld.param.u64 	%rd45, [_Z5octalPiS__param_1];
	cvta.to.global.u64 	%rd48, %rd47;
	add.u64 	%rd1, %SPL, 0;
	mov.u32 	%r1, %tid.x;
	mul.wide.u32 	%rd50, %r1, 4;
	add.s64 	%rd51, %rd48, %rd50;
	ld.global.u32 	%r9, [%rd51];
	setp.lt.s32 	%p1, %r9, 8;
	mov.b64 	%rd156, 0;
	@%p1 bra 	$L__BB0_3;
	mov.b64 	%rd156, 0;
$L__BB0_2:
	and.b32  	%r7, %r9, 7;
	cvt.u64.u32 	%rd53, %r7;
	shl.b64 	%rd54, %rd156, 3;
	add.s64 	%rd55, %rd1, %rd54;
	st.local.u64 	[%rd55], %rd53;
	shr.u32 	%r4, %r9, 3;
	add.s64 	%rd156, %rd156, 1;
	setp.gt.u32 	%p2, %r9, 63;
	mov.u32 	%r9, %r4;
	@%p2 bra 	$L__BB0_2;
$L__BB0_3:
	setp.lt.s64 	%p3, %rd156, 1;
	mov.b32 	%r10, 0;
	@%p3 bra 	$L__BB0_17;
	and.b64  	%rd3, %rd156, 15;
	setp.lt.u64 	%p4, %rd156, 16;
	mov.b64 	%rd175, 0;
	mov.u64 	%rd164, %rd156;
	@%p4 bra 	$L__BB0_7;
	and.b64  	%rd158, %rd156, 9223372036854775792;
	mad.lo.s64 	%rd159, %rd156, 10, -160;
	shl.b64 	%rd59, %rd156, 3;
	add.s64 	%rd60, %rd59, %rd1;
	add.s64 	%rd157, %rd60, -64;
	mov.b64 	%rd175, 0;
	mov.u64 	%rd164, %rd156;
$L__BB0_6:
	.pragma "nounroll";
	ld.local.u64 	%rd61, [%rd157+56];
	add.s64 	%rd62, %rd159, 150;
	mad.lo.s64 	%rd63, %rd62, %rd61, %rd175;
	ld.local.u64 	%rd64, [%rd157+48];
	add.s64 	%rd65, %rd159, 140;
	mad.lo.s64 	%rd66, %rd65, %rd64, %rd63;
	ld.local.u64 	%rd67, [%rd157+40];
	add.s64 	%rd68, %rd159, 130;
	mad.lo.s64 	%rd69, %rd68, %rd67, %rd66;
	ld.local.u64 	%rd70, [%rd157+32];
	add.s64 	%rd71, %rd159, 120;
	mad.lo.s64 	%rd72, %rd71, %rd70, %rd69;
	ld.local.u64 	%rd73, [%rd157+24];
	add.s64 	%rd74, %rd159, 110;
	mad.lo.s64 	%rd75, %rd74, %rd73, %rd72;
	ld.local.u64 	%rd76, [%rd157+16];
	add.s64 	%rd77, %rd159, 100;
	mad.lo.s64 	%rd78, %rd77, %rd76, %rd75;
	ld.local.u64 	%rd79, [%rd157+8];
	add.s64 	%rd80, %rd159, 90;
	mad.lo.s64 	%rd81, %rd80, %rd79, %rd78;
	ld.local.u64 	%rd82, [%rd157];
	add.s64 	%rd83, %rd159, 80;
	mad.lo.s64 	%rd84, %rd83, %rd82, %rd81;
	ld.local.u64 	%rd85, [%rd157+-8];
	add.s64 	%rd86, %rd159, 70;
	mad.lo.s64 	%rd87, %rd86, %rd85, %rd84;
	ld.local.u64 	%rd88, [%rd157+-16];
	add.s64 	%rd89, %rd159, 60;
	mad.lo.s64 	%rd90, %rd89, %rd88, %rd87;
	ld.local.u64 	%rd91, [%rd157+-24];
	add.s64 	%rd92, %rd159, 50;
	mad.lo.s64 	%rd93, %rd92, %rd91, %rd90;
	ld.local.u64 	%rd94, [%rd157+-32];
	add.s64 	%rd95, %rd159, 40;
	mad.lo.s64 	%rd96, %rd95, %rd94, %rd93;
	ld.local.u64 	%rd97, [%rd157+-40];
	add.s64 	%rd98, %rd159, 30;
	mad.lo.s64 	%rd99, %rd98, %rd97, %rd96;
	ld.local.u64 	%rd100, [%rd157+-48];
	add.s64 	%rd101, %rd159, 20;
	mad.lo.s64 	%rd102, %rd101, %rd100, %rd99;
	ld.local.u64 	%rd103, [%rd157+-56];
	add.s64 	%rd104, %rd159, 10;
	mad.lo.s64 	%rd105, %rd104, %rd103, %rd102;
	add.s64 	%rd164, %rd164, -16;
	ld.local.u64 	%rd106, [%rd157+-64];
	mad.lo.s64 	%rd175, %rd159, %rd106, %rd105;
	add.s64 	%rd159, %rd159, -160;
	add.s64 	%rd158, %rd158, -16;
	add.s64 	%rd157, %rd157, -128;
	setp.ne.s64 	%p5, %rd158, 0;
	@%p5 bra 	$L__BB0_6;
$L__BB0_7:
	setp.eq.s64 	%p6, %rd3, 0;
	@%p6 bra 	$L__BB0_16;
	and.b64  	%rd22, %rd156, 7;
	setp.lt.u64 	%p7, %rd3, 8;
	@%p7 bra 	$L__BB0_10;
	shl.b64 	%rd108, %rd164, 3;
	add.s64 	%rd109, %rd1, %rd108;
	ld.local.u64 	%rd110, [%rd109+-8];
	mul.lo.s64 	%rd111, %rd164, 10;
	add.s64 	%rd112, %rd111, -10;
	mad.lo.s64 	%rd113, %rd112, %rd110, %rd175;
	ld.local.u64 	%rd114, [%rd109+-16];
	add.s64 	%rd115, %rd111, -20;
	mad.lo.s64 	%rd116, %rd115, %rd114, %rd113;
	ld.local.u64 	%rd117, [%rd109+-24];
	add.s64 	%rd118, %rd111, -30;
	mad.lo.s64 	%rd119, %rd118, %rd117, %rd116;
	ld.local.u64 	%rd120, [%rd109+-32];
	add.s64 	%rd121, %rd111, -40;
	mad.lo.s64 	%rd122, %rd121, %rd120, %rd119;
	ld.local.u64 	%rd123, [%rd109+-40];
	add.s64 	%rd124, %rd111, -50;
	mad.lo.s64 	%rd125, %rd124, %rd123, %rd122;
	ld.local.u64 	%rd126, [%rd109+-48];
	add.s64 	%rd127, %rd111, -60;
	mad.lo.s64 	%rd128, %rd127, %rd126, %rd125;
	ld.local.u64 	%rd129, [%rd109+-56];
	add.s64 	%rd130, %rd111, -70;
	mad.lo.s64 	%rd131, %rd130, %rd129, %rd128;
	add.s64 	%rd164, %rd164, -8;
	ld.local.u64 	%rd132, [%rd109+-64];
	add.s64 	%rd133, %rd111, -80;
	mad.lo.s64 	%rd175, %rd133, %rd132, %rd131;
$L__BB0_10:
	setp.eq.s64 	%p8, %rd22, 0;
	@%p8 bra 	$L__BB0_16;
	and.b64  	%rd171, %rd156, 3;
	setp.lt.u64 	%p9, %rd22, 4;
	@%p9 bra 	$L__BB0_13;
	shl.b64 	%rd135, %rd164, 3;
	add.s64 	%rd136, %rd1, %rd135;
	ld.local.u64 	%rd137, [%rd136+-8];
	mul.lo.s64 	%rd138, %rd164, 10;
	add.s64 	%rd139, %rd138, -10;
	mad.lo.s64 	%rd140, %rd139, %rd137, %rd175;
	ld.local.u64 	%rd141, [%rd136+-16];
	add.s64 	%rd142, %rd138, -20;
	mad.lo.s64 	%rd143, %rd142, %rd141, %rd140;
	ld.local.u64 	%rd144, [%rd136+-24];
	add.s64 	%rd145, %rd138, -30;
	mad.lo.s64 	%rd146, %rd145, %rd144, %rd143;
	add.s64 	%rd164, %rd164, -4;
	ld.local.u64 	%rd147, [%rd136+-32];
	add.s64 	%rd148, %rd138, -40;
	mad.lo.s64 	%rd175, %rd148, %rd147, %rd146;
$L__BB0_13:
	setp.eq.s64 	%p10, %rd171, 0;
	@%p10 bra 	$L__BB0_16;
	shl.b64 	%rd149, %rd164, 3;
	add.s64 	%rd150, %rd149, %rd1;
	add.s64 	%rd173, %rd150, -8;
	mad.lo.s64 	%rd172, %rd164, 10, -10;
$L__BB0_15:
	.pragma "nounroll";
	ld.local.u64 	%rd151, [%rd173];
	mad.lo.s64 	%rd175, %rd172, %rd151, %rd175;
	add.s64 	%rd173, %rd173, -8;
	add.s64 	%rd172, %rd172, -10;
	add.s64 	%rd171, %rd171, -1;
	setp.ne.s64 	%p11, %rd171, 0;
	@%p11 bra 	$L__BB0_15;
$L__BB0_16:
	cvt.u32.u64 	%r10, %rd175;
$L__BB0_17:
	cvta.to.global.u64 	%rd152, %rd45;
	add.s64 	%rd154, %rd152, %rd50;
	st.global.u32 	[%rd154], %r10;
	ret;

}


// ===== COMPILED SASS (sm_100) =====

	.target	sm_100

	.elftype	@"ET_EXEC"


//--------------------- .note.nv.tkinfo           --------------------------
	.section	.note.nv.tkinfo,"",@"SHT_NOTE"
	.sectionflags	@"SHF_NOTE_NV_TKINFO"
	.tkinfo
        /*0018*/ 	.word	0x00000002
        /*0030*/ 	.string	""
        /*0030*/ 	.string	"ptxas"
        /*0030*/ 	.string	"Cuda compilation tools, release 13.0, V13.0.88"
        /*0030*/ 	.string	"Build cuda_13.0.r13.0/compiler.36424714_0"
        /*0030*/ 	.string	"-arch sm_100 -m 64 "



//--------------------- .note.nv.cuinfo           --------------------------
	.section	.note.nv.cuinfo,"",@"SHT_NOTE"
	.sectionflags	@"SHF_NOTE_NV_CUINFO"
        /*0018*/ 	.short	0x0002
        /*001a*/ 	.short	0x0064
        /*001c*/ 	.short	0x0082
	.zero		2


//--------------------- .nv.info                  --------------------------
	.section	.nv.info,"",@"SHT_CUDA_INFO"
	.align	4


	//----- nvinfo : EIATTR_REGCOUNT
	.align		4
        /*0000*/ 	.byte	0x04, 0x2f
        /*0002*/ 	.short	(.L_1 - .L_0)
	.align		4
.L_0:
        /*0004*/ 	.word	index@(_Z5octalPiS_)
        /*0008*/ 	.word	0x0000001e


	//----- nvinfo : EIATTR_FRAME_SIZE
	.align		4
.L_1:
        /*000c*/ 	.byte	0x04, 0x11
        /*000e*/ 	.short	(.L_3 - .L_2)
	.align		4
.L_2:
        /*0010*/ 	.word	index@(_Z5octalPiS_)
        /*0014*/ 	.word	0x00000190


	//----- nvinfo : EIATTR_MIN_STACK_SIZE
	.align		4
.L_3:
        /*0018*/ 	.byte	0x04, 0x12
        /*001a*/ 	.short	(.L_5 - .L_4)
	.align		4
.L_4:
        /*001c*/ 	.word	index@(_Z5octalPiS_)
        /*0020*/ 	.word	0x00000190
.L_5:


//--------------------- .nv.compat                --------------------------
	.section	.nv.compat,"",@"SHT_CUDA_COMPAT_INFO"
	.align	4
        /*0000*/ 	.byte	0x02, 0x09, 0x00, 0x00, 0x02, 0x02, 0x01, 0x00, 0x02, 0x05, 0x05, 0x00, 0x03, 0x07, 0x01, 0x01
        /*0010*/ 	.byte	0x02, 0x03, 0x00, 0x00, 0x02, 0x06, 0x01, 0x00, 0x04, 0x0b, 0x08, 0x00, 0x09, 0x00, 0x00, 0x00
        /*0020*/ 	.byte	0x00, 0x00, 0x00, 0x00


//--------------------- .nv.info._Z5octalPiS_     --------------------------
	.section	.nv.info._Z5octalPiS_,"",@"SHT_CUDA_INFO"
	.sectionflags	@""
	.align	4


	//----- nvinfo : EIATTR_CUDA_API_VERSION
	.align		4
        /*0000*/ 	.byte	0x04, 0x37
        /*0002*/ 	.short	(.L_7 - .L_6)
.L_6:
        /*0004*/ 	.word	0x00000082


	//----- nvinfo : EIATTR_KPARAM_INFO
	.align		4
.L_7:
        /*0008*/ 	.byte	0x04, 0x17
        /*000a*/ 	.short	(.L_9 - .L_8)
.L_8:
        /*000c*/ 	.word	0x00000000
        /*0010*/ 	.short	0x0001
        /*0012*/ 	.short	0x0008
        /*0014*/ 	.byte	0x00, 0xf5, 0x21, 0x00


	//----- nvinfo : EIATTR_KPARAM_INFO
	.align		4
.L_9:
        /*0018*/ 	.byte	0x04, 0x17
        /*001a*/ 	.short	(.L_11 - .L_10)
.L_10:
        /*001c*/ 	.word	0x00000000
        /*0020*/ 	.short	0x0000
        /*0022*/ 	.short	0x0000
        /*0024*/ 	.byte	0x00, 0xf5, 0x21, 0x00


	//----- nvinfo : EIATTR_SPARSE_MMA_MASK
	.align		4
.L_11:
        /*0028*/ 	.byte	0x03, 0x50
        /*002a*/ 	.short	0x0000


	//----- nvinfo : EIATTR_MAXREG_COUNT
	.align		4
        /*002c*/ 	.byte	0x03, 0x1b
        /*002e*/ 	.short	0x00ff


	//----- nvinfo : EIATTR_MERCURY_ISA_VERSION
	.align		4
        /*0030*/ 	.byte	0x03, 0x5f
        /*0032*/ 	.short	0x0101


	//----- nvinfo : EIATTR_VRC_CTA_INIT_COUNT
	.align		4
        /*0034*/ 	.byte	0x02, 0x4a
	.zero		1
	.zero		1


	//----- nvinfo : EIATTR_EXIT_INSTR_OFFSETS
	.align		4
        /*0038*/ 	.byte	0x04, 0x1c
        /*003a*/ 	.short	(.L_13 - .L_12)


	//   ....[0]....
.L_12:
        /*003c*/ 	.word	0x000013c0


	//----- nvinfo : EIATTR_CRS_STACK_SIZE
	.align		4
.L_13:
        /*0040*/ 	.byte	0x04, 0x1e
        /*0042*/ 	.short	(.L_15 - .L_14)
.L_14:
        /*0044*/ 	.word	0x00000000


	//----- nvinfo : EIATTR_CBANK_PARAM_SIZE
	.align		4
.L_15:
        /*0048*/ 	.byte	0x03, 0x19
        /*004a*/ 	.short	0x0010


	//----- nvinfo : EIATTR_PARAM_CBANK
	.align		4
        /*004c*/ 	.byte	0x04, 0x0a
        /*004e*/ 	.short	(.L_17 - .L_16)
	.align		4
.L_16:
        /*0050*/ 	.word	index@(.nv.constant0._Z5octalPiS_)
        /*0054*/ 	.short	0x0380
        /*0056*/ 	.short	0x0010


	//----- nvinfo : EIATTR_SW_WAR
	.align		4
.L_17:
        /*0058*/ 	.byte	0x04, 0x36
        /*005a*/ 	.short	(.L_19 - .L_18)
.L_18:
        /*005c*/ 	.word	0x00000008
.L_19:


//--------------------- .nv.callgraph             --------------------------
	.section	.nv.callgraph,"",@"SHT_CUDA_CALLGRAPH"
	.align	4
	.sectionentsize	8
	.align		4
        /*0000*/ 	.word	0x00000000
	.align		4
        /*0004*/ 	.word	0xffffffff
	.align		4
        /*0008*/ 	.word	0x00000000
	.align		4
        /*000c*/ 	.word	0xfffffffe
	.align		4
        /*0010*/ 	.word	0x00000000
	.align		4
        /*0014*/ 	.word	0xfffffffd
	.align		4
        /*0018*/ 	.word	0x00000000
	.align		4
        /*001c*/ 	.word	0xfffffffc


//--------------------- .text._Z5octalPiS_        --------------------------
	.section	.text._Z5octalPiS_,"ax",@progbits
	.align	128
        .global         _Z5octalPiS_
        .type           _Z5octalPiS_,@function
        .size           _Z5octalPiS_,(.L_x_15 - _Z5octalPiS_)
        .other          _Z5octalPiS_,@"STO_CUDA_ENTRY STV_DEFAULT"
_Z5octalPiS_:
.text._Z5octalPiS_:
[----:B------:R-:W0:Y:S01]  /*0000*/  LDC R1, c[0x0][0x37c] ;  /* 0x0000df00ff017b82 */ /* 0x000e220000000800 */
[----:B------:R-:W1:Y:S07]  /*0010*/  S2R R3, SR_TID.X ;  /* 0x0000000000037919 */ /* 0x000e6e0000002100 */
[----:B------:R-:W1:Y:S01]  /*0020*/  LDC.64 R4, c[0x0][0x380] ;  /* 0x0000e000ff047b82 */ /* 0x000e620000000a00 */
[----:B------:R-:W2:Y:S01]  /*0030*/  LDCU.64 UR4, c[0x0][0x358] ;  /* 0x00006b00ff0477ac */ /* 0x000ea20008000a00 */
[----:B0-----:R-:W-:Y:S01]  /*0040*/  IADD3 R1, PT, PT, R1, -0x190, RZ ;  /* 0xfffffe7001017810 */ /* 0x001fe20007ffe0ff */
[----:B-1----:R-:W-:-:S06]  /*0050*/  IMAD.WIDE.U32 R4, R3, 0x4, R4 ;  /* 0x0000000403047825 */ /* 0x002fcc00078e0004 */
[----:B--2---:R-:W2:Y:S01]  /*0060*/  LDG.E R4, desc[UR4][R4.64] ;  /* 0x0000000404047981 */ /* 0x004ea2000c1e1900 */
[----:B------:R-:W-:Y:S01]  /*0070*/  BSSY.RECONVERGENT B0, `(.L_x_0) ;  /* 0x0000011000007945 */ /* 0x000fe20003800200 */
[----:B------:R-:W-:Y:S02]  /*0080*/  HFMA2 R8, -RZ, RZ, 0, 0 ;  /* 0x00000000ff087431 */ /* 0x000fe400000001ff */
[----:B------:R-:W-:Y:S01]  /*0090*/  IMAD.MOV.U32 R0, RZ, RZ, RZ ;  /* 0x000000ffff007224 */ /* 0x000fe200078e00ff */
[----:B--2---:R-:W-:-:S13]  /*00a0*/  ISETP.GE.AND P0, PT, R4, 0x8, PT ;  /* 0x000000080400780c */ /* 0x004fda0003f06270 */
[----:B------:R-:W-:Y:S05]  /*00b0*/  @!P0 BRA `(.L_x_1) ;  /* 0x0000000000308947 */ /* 0x000fea0003800000 */
[----:B------:R-:W-:Y:S01]  /*00c0*/  IMAD.MOV.U32 R2, RZ, RZ, R4 ;  /* 0x000000ffff027224 */ /* 0x000fe200078e0004 */
[----:B------:R-:W-:Y:S01]  /*00d0*/  MOV R0, RZ ;  /* 0x000000ff00007202 */ /* 0x000fe20000000f00 */
[----:B------:R-:W-:-:S07]  /*00e0*/  IMAD.MOV.U32 R8, RZ, RZ, RZ ;  /* 0x000000ffff087224 */ /* 0x000fce00078e00ff */
.L_x_2:
[----:B0-----:R-:W-:Y:S01]  /*00f0*/  LOP3.LUT R4, R2, 0x7, RZ, 0xc0, !PT ;  /* 0x0000000702047812 */ /* 0x001fe200078ec0ff */
[----:B------:R-:W-:Y:S01]  /*0100*/  IMAD.MOV.U32 R5, RZ, RZ, RZ ;  /* 0x000000ffff057224 */ /* 0x000fe200078e00ff */
[----:B------:R-:W-:Y:S02]  /*0110*/  LEA R7, R0, R1, 0x3 ;  /* 0x0000000100077211 */ /* 0x000fe400078e18ff */
[----:B------:R-:W-:Y:S02]  /*0120*/  ISETP.GT.U32.AND P0, PT, R2, 0x3f, PT ;  /* 0x0000003f0200780c */ /* 0x000fe40003f04070 */
[----:B------:R-:W-:Y:S01]  /*0130*/  IADD3 R0, P1, PT, R0, 0x1, RZ ;  /* 0x0000000100007810 */ /* 0x000fe20007f3e0ff */
[----:B------:R0:W-:Y:S01]  /*0140*/  STL.64 [R7], R4 ;  /* 0x0000000407007387 */ /* 0x0001e20000100a00 */
[----:B------:R-:W-:Y:S02]  /*0150*/  SHF.R.U32.HI R2, RZ, 0x3, R2 ;  /* 0x00000003ff027819 */ /* 0x000fe40000011602 */
[----:B------:R-:W-:-:S07]  /*0160*/  IADD3.X R8, PT, PT, RZ, R8, RZ, P1, !PT ;  /* 0x00000008ff087210 */ /* 0x000fce0000ffe4ff */
[----:B------:R-:W-:Y:S05]  /*0170*/  @P0 BRA `(.L_x_2) ;  /* 0xfffffffc00dc0947 */ /* 0x000fea000383ffff */
.L_x_1:
[----:B------:R-:W-:Y:S05]  /*0180*/  BSYNC.RECONVERGENT B0 ;  /* 0x0000000000007941 */ /* 0x000fea0003800200 */
.L_x_0:
[----:B------:R-:W-:Y:S01]  /*0190*/  ISETP.GE.U32.AND P0, PT, R0, 0x1, PT ;  /* 0x000000010000780c */ /* 0x000fe20003f06070 */
[----:B------:R-:W-:Y:S01]  /*01a0*/  BSSY.RECONVERGENT B0, `(.L_x_3) ;  /* 0x000011e000007945 */ /* 0x000fe20003800200 */
[----:B------:R-:W-:Y:S02]  /*01b0*/  IMAD.MOV.U32 R12, RZ, RZ, RZ ;  /* 0x000000ffff0c7224 */ /* 0x000fe400078e00ff */
[----:B------:R-:W-:-:S13]  /*01c0*/  ISETP.GE.AND.EX P0, PT, R8, RZ, PT, P0 ;  /* 0x000000ff0800720c */ /* 0x000fda0003f06300 */
[----:B------:R-:W-:Y:S05]  /*01d0*/  @!P0 BRA `(.L_x_4) ;  /* 0x0000001000688947 */ /* 0x000fea0003800000 */
[C---:B------:R-:W-:Y:S01]  /*01e0*/  ISETP.GE.U32.AND P1, PT, R0.reuse, 0x10, PT ;  /* 0x000000100000780c */ /* 0x040fe20003f26070 */
[----:B------:R-:W-:Y:S01]  /*01f0*/  BSSY.RECONVERGENT B1, `(.L_x_5) ;  /* 0x000008d000017945 */ /* 0x000fe20003800200 */
[----:B0-----:R-:W-:Y:S02]  /*0200*/  LOP3.LUT R4, R0, 0xf, RZ, 0xc0, !PT ;  /* 0x0000000f00047812 */ /* 0x001fe400078ec0ff */
[----:B------:R-:W-:Y:S02]  /*0210*/  CS2R R12, SRZ ;  /* 0x00000000000c7805 */ /* 0x000fe4000001ff00 */
[----:B------:R-:W-:Y:S01]  /*0220*/  ISETP.GE.U32.AND.EX P1, PT, R8, RZ, PT, P1 ;  /* 0x000000ff0800720c */ /* 0x000fe20003f26110 */
[----:B------:R-:W-:Y:S01]  /*0230*/  IMAD.MOV.U32 R5, RZ, RZ, R8 ;  /* 0x000000ffff057224 */ /* 0x000fe200078e0008 */
[----:B------:R-:W-:Y:S02]  /*0240*/  ISETP.NE.U32.AND P0, PT, R4, RZ, PT ;  /* 0x000000ff0400720c */ /* 0x000fe40003f05070 */
[----:B------:R-:W-:-:S02]  /*0250*/  MOV R2, R0 ;  /* 0x0000000000027202 */ /* 0x000fc40000000f00 */
[----:B------:R-:W-:-:S07]  /*0260*/  ISETP.NE.AND.EX P0, PT, RZ, RZ, PT, P0 ;  /* 0x000000ffff00720c */ /* 0x000fce0003f05300 */
[----:B------:R-:W-:Y:S06]  /*0270*/  @!P1 BRA `(.L_x_6) ;  /* 0x0000000800109947 */ /* 0x000fec0003800000 */
[----:B------:R-:W-:Y:S01]  /*0280*/  MOV R6, 0xffffff60 ;  /* 0xffffff6000067802 */ /* 0x000fe20000000f00 */
[----:B------:R-:W-:Y:S01]  /*0290*/  IMAD.MOV.U32 R7, RZ, RZ, -0x1 ;  /* 0xffffffffff077424 */ /* 0x000fe200078e00ff */
[C---:B------:R-:W-:Y:S01]  /*02a0*/  LOP3.LUT R24, R8.reuse, 0x7fffffff, RZ, 0xc0, !PT ;  /* 0x7fffffff08187812 */ /* 0x040fe200078ec0ff */
[----:B------:R-:W-:Y:S01]  /*02b0*/  IMAD R23, R8, 0xa, RZ ;  /* 0x0000000a08177824 */ /* 0x000fe200078e02ff */
[C---:B------:R-:W-:Y:S01]  /*02c0*/  LOP3.LUT R22, R0.reuse, 0xfffffff0, RZ, 0xc0, !PT ;  /* 0xfffffff000167812 */ /* 0x040fe200078ec0ff */
[----:B------:R-:W-:Y:S01]  /*02d0*/  IMAD.WIDE.U32 R6, R0, 0xa, R6 ;  /* 0x0000000a00067825 */ /* 0x000fe200078e0006 */
[----:B------:R-:W-:-:S03]  /*02e0*/  CS2R R12, SRZ ;  /* 0x00000000000c7805 */ /* 0x000fc6000001ff00 */
[----:B------:R-:W-:Y:S01]  /*02f0*/  IMAD.MOV.U32 R5, RZ, RZ, R8 ;  /* 0x000000ffff057224 */ /* 0x000fe200078e0008 */
[----:B------:R-:W-:Y:S01]  /*0300*/  IADD3 R23, PT, PT, R7, R23, RZ ;  /* 0x0000001707177210 */ /* 0x000fe20007ffe0ff */
[----:B------:R-:W-:Y:S01]  /*0310*/  IMAD.MOV.U32 R2, RZ, RZ, R0 ;  /* 0x000000ffff027224 */ /* 0x000fe200078e0000 */
[----:B------:R-:W-:-:S04]  /*0320*/  LEA R7, R0, R1, 0x3 ;  /* 0x0000000100077211 */ /* 0x000fc800078e18ff */
[----:B------:R-:W-:-:S07]  /*0330*/  IADD3 R7, PT, PT, R7, -0x40, RZ ;  /* 0xffffffc007077810 */ /* 0x000fce0007ffe0ff */
.L_x_7:
[----:B------:R-:W2:Y:S04]  /*0340*/  LDL.64 R14, [R7+0x38] ;  /* 0x00003800070e7983 */ /* 0x000ea80000100a00 */
[----:B------:R-:W3:Y:S04]  /*0350*/  LDL.64 R16, [R7+0x30] ;  /* 0x0000300007107983 */ /* 0x000ee80000100a00 */
[----:B------:R-:W4:Y:S04]  /*0360*/  LDL.64 R10, [R7+0x28] ;  /* 0x00002800070a7983 */ /* 0x000f280000100a00 */
[----:B------:R-:W5:Y:S01]  /*0370*/  LDL.64 R8, [R7+0x20] ;  /* 0x0000200007087983 */ /* 0x000f620000100a00 */
[----:B------:R-:W-:-:S03]  /*0380*/  IADD3 R19, P1, PT, R6, 0x96, RZ ;  /* 0x0000009606137810 */ /* 0x000fc60007f3e0ff */
[----:B------:R-:W5:Y:S02]  /*0390*/  LDL.64 R20, [R7+0x18] ;  /* 0x0000180007147983 */ /* 0x000f640000100a00 */
[----:B------:R-:W-:-:S04]  /*03a0*/  IMAD.X R25, RZ, RZ, R23, P1 ;  /* 0x000000ffff197224 */ /* 0x000fc800008e0617 */
[----:B--2---:R-:W-:Y:S02]  /*03b0*/  IMAD R25, R25, R14, RZ ;  /* 0x0000000e19197224 */ /* 0x004fe400078e02ff */
[----:B------:R-:W-:-:S04]  /*03c0*/  IMAD.WIDE.U32 R12, R14, R19, R12 ;  /* 0x000000130e0c7225 */ /* 0x000fc800078e000c */
[----:B------:R-:W-:Y:S02]  /*03d0*/  IMAD R15, R15, R19, R25 ;  /* 0x000000130f0f7224 */ /* 0x000fe400078e0219 */
[----:B------:R-:W2:Y:S01]  /*03e0*/  LDL.64 R18, [R7+0x10] ;  /* 0x0000100007127983 */ /* 0x000ea20000100a00 */
[----:B------:R-:W-:Y:S02]  /*03f0*/  IADD3 R25, P1, PT, R6, 0x8c, RZ ;  /* 0x0000008c06197810 */ /* 0x000fe40007f3e0ff */
[----:B------:R-:W-:-:S03]  /*0400*/  IADD3 R13, PT, PT, R13, R15, RZ ;  /* 0x0000000f0d0d7210 */ /* 0x000fc60007ffe0ff */
[----:B------:R-:W-:-:S04]  /*0410*/  IMAD.X R15, RZ, RZ, R23, P1 ;  /* 0x000000ffff0f7224 */ /* 0x000fc800008e0617 */
[----:B---3--:R-:W-:Y:S02]  /*0420*/  IMAD R26, R15, R16, RZ ;  /* 0x000000100f1a7224 */ /* 0x008fe400078e02ff */
[----:B------:R-:W3:Y:S02]  /*0430*/  LDL.64 R14, [R7+0x8] ;  /* 0x00000800070e7983 */ /* 0x000ee40000100a00 */
[-C--:B------:R-:W-:Y:S02]  /*0440*/  IMAD R27, R17, R25.reuse, R26 ;  /* 0x00000019111b7224 */ /* 0x080fe400078e021a */
[----:B------:R-:W-:Y:S02]  /*0450*/  IMAD.WIDE.U32 R16, R16, R25, R12 ;  /* 0x0000001910107225 */ /* 0x000fe400078e000c */
[----:B------:R-:W3:Y:S03]  /*0460*/  LDL.64 R12, [R7] ;  /* 0x00000000070c7983 */ /* 0x000ee60000100a00 */
[----:B------:R-:W-:-:S02]  /*0470*/  IADD3 R17, PT, PT, R17, R27, RZ ;  /* 0x0000001b11117210 */ /* 0x000fc40007ffe0ff */
[----:B------:R-:W-:-:S05]  /*0480*/  IADD3 R27, P1, PT, R6, 0x82, RZ ;  /* 0x00000082061b7810 */ /* 0x000fca0007f3e0ff */
[----:B------:R-:W-:-:S04]  /*0490*/  IMAD.X R25, RZ, RZ, R23, P1 ;  /* 0x000000ffff197224 */ /* 0x000fc800008e0617 */
[----:B----4-:R-:W-:Y:S02]  /*04a0*/  IMAD R25, R25, R10, RZ ;  /* 0x0000000a19197224 */ /* 0x010fe400078e02ff */
[----:B------:R-:W-:-:S04]  /*04b0*/  IMAD.WIDE.U32 R16, R10, R27, R16 ;  /* 0x0000001b0a107225 */ /* 0x000fc800078e0010 */
[----:B------:R-:W-:Y:S02]  /*04c0*/  IMAD R25, R11, R27, R25 ;  /* 0x0000001b0b197224 */ /* 0x000fe400078e0219 */
[----:B------:R-:W4:Y:S01]  /*04d0*/  LDL.64 R10, [R7+-0x8] ;  /* 0xfffff800070a7983 */ /* 0x000f220000100a00 */
[----:B------:R-:W-:Y:S02]  /*04e0*/  IADD3 R27, P1, PT, R6, 0x78, RZ ;  /* 0x00000078061b7810 */ /* 0x000fe40007f3e0ff */
[----:B------:R-:W-:-:S03]  /*04f0*/  IADD3 R17, PT, PT, R17, R25, RZ ;  /* 0x0000001911117210 */ /* 0x000fc60007ffe0ff */
[----:B------:R-:W-:-:S04]  /*0500*/  IMAD.X R25, RZ, RZ, R23, P1 ;  /* 0x000000ffff197224 */ /* 0x000fc800008e0617 */
[----:B-----5:R-:W-:Y:S02]  /*0510*/  IMAD R25, R25, R8, RZ ;  /* 0x0000000819197224 */ /* 0x020fe400078e02ff */
[----:B------:R-:W-:-:S04]  /*0520*/  IMAD.WIDE.U32 R16, R8, R27, R16 ;  /* 0x0000001b08107225 */ /* 0x000fc800078e0010 */
[----:B------:R-:W-:Y:S02]  /*0530*/  IMAD R25, R9, R27, R25 ;  /* 0x0000001b09197224 */ /* 0x000fe400078e0219 */
[----:B------:R-:W5:Y:S03]  /*0540*/  LDL.64 R8, [R7+-0x10] ;  /* 0xfffff00007087983 */ /* 0x000f660000100a00 */
[----:B------:R-:W-:Y:S02]  /*0550*/  IADD3 R17, PT, PT, R17, R25, RZ ;  /* 0x0000001911117210 */ /* 0x000fe40007ffe0ff */
[----:B------:R-:W-:-:S05]  /*0560*/  IADD3 R25, P1, PT, R6, 0x6e, RZ ;  /* 0x0000006e06197810 */ /* 0x000fca0007f3e0ff */
[----:B------:R-:W-:-:S04]  /*0570*/  IMAD.X R27, RZ, RZ, R23, P1 ;  /* 0x000000ffff1b7224 */ /* 0x000fc800008e0617 */
[----:B------:R-:W-:Y:S02]  /*0580*/  IMAD R27, R27, R20, RZ ;  /* 0x000000141b1b7224 */ /* 0x000fe400078e02ff */
[----:B------:R-:W-:-:S04]  /*0590*/  IMAD.WIDE.U32 R16, R20, R25, R16 ;  /* 0x0000001914107225 */ /* 0x000fc800078e0010 */
[----:B------:R-:W-:Y:S01]  /*05a0*/  IMAD R21, R21, R25, R27 ;  /* 0x0000001915157224 */ /* 0x000fe200078e021b */
[----:B------:R-:W-:-:S04]  /*05b0*/  IADD3 R25, P1, PT, R6, 0x64, RZ ;  /* 0x0000006406197810 */ /* 0x000fc80007f3e0ff */
[----:B------:R-:W-:Y:S01]  /*05c0*/  IADD3.X R27, PT, PT, RZ, R23, RZ, P1, !PT ;  /* 0x00000017ff1b7210 */ /* 0x000fe20000ffe4ff */
[----:B------:R-:W-:-:S04]  /*05d0*/  IMAD.IADD R17, R17, 0x1, R21 ;  /* 0x0000000111117824 */ /* 0x000fc800078e0215 */
[----:B--2---:R-:W-:Y:S02]  /*05e0*/  IMAD R21, R27, R18, RZ ;  /* 0x000000121b157224 */ /* 0x004fe400078e02ff */
[----:B------:R-:W-:-:S04]  /*05f0*/  IMAD.WIDE.U32 R16, R18, R25, R16 ;  /* 0x0000001912107225 */ /* 0x000fc800078e0010 */
[----:B------:R-:W-:Y:S01]  /*0600*/  IMAD R21, R19, R25, R21 ;  /* 0x0000001913157224 */ /* 0x000fe200078e0215 */
[----:B------:R-:W-:Y:S01]  /*0610*/  IADD3 R25, P1, PT, R6, 0x5a, RZ ;  /* 0x0000005a06197810 */ /* 0x000fe20007f3e0ff */
[----:B------:R-:W2:Y:S03]  /*0620*/  LDL.64 R18, [R7+-0x18] ;  /* 0xffffe80007127983 */ /* 0x000ea60000100a00 */
[----:B------:R-:W-:Y:S01]  /*0630*/  IADD3.X R27, PT, PT, RZ, R23, RZ, P1, !PT ;  /* 0x00000017ff1b7210 */ /* 0x000fe20000ffe4ff */
[----:B------:R-:W-:-:S04]  /*0640*/  IMAD.IADD R17, R17, 0x1, R21 ;  /* 0x0000000111117824 */ /* 0x000fc800078e0215 */
[----:B---3--:R-:W-:Y:S01]  /*0650*/  IMAD R21, R27, R14, RZ ;  /* 0x0000000e1b157224 */ /* 0x008fe200078e02ff */
[----:B------:R-:W-:-:S03]  /*0660*/  IADD3 R27, P1, PT, R6, 0x50, RZ ;  /* 0x00000050061b7810 */ /* 0x000fc60007f3e0ff */
[-C--:B------:R-:W-:Y:S02]  /*0670*/  IMAD R21, R15, R25.reuse, R21 ;  /* 0x000000190f157224 */ /* 0x080fe400078e0215 */
[----:B------:R-:W-:Y:S02]  /*0680*/  IMAD.WIDE.U32 R14, R14, R25, R16 ;  /* 0x000000190e0e7225 */ /* 0x000fe400078e0010 */
[----:B------:R-:W3:Y:S01]  /*0690*/  LDL.64 R16, [R7+-0x20] ;  /* 0xffffe00007107983 */ /* 0x000ee20000100a00 */
[----:B------:R-:W-:Y:S01]  /*06a0*/  IADD3.X R25, PT, PT, RZ, R23, RZ, P1, !PT ;  /* 0x00000017ff197210 */ /* 0x000fe20000ffe4ff */
[----:B------:R-:W-:Y:S01]  /*06b0*/  IMAD.IADD R15, R15, 0x1, R21 ;  /* 0x000000010f0f7824 */ /* 0x000fe200078e0215 */
[----:B------:R-:W-:-:S03]  /*06c0*/  IADD3 R21, P1, PT, R6, 0x46, RZ ;  /* 0x0000004606157810 */ /* 0x000fc60007f3e0ff */
[----:B------:R-:W-:Y:S02]  /*06d0*/  IMAD R25, R25, R12, RZ ;  /* 0x0000000c19197224 */ /* 0x000fe400078e02ff */
[----:B------:R-:W-:-:S04]  /*06e0*/  IMAD.WIDE.U32 R14, R12, R27, R14 ;  /* 0x0000001b0c0e7225 */ /* 0x000fc800078e000e */
[----:B------:R-:W-:Y:S01]  /*06f0*/  IMAD R25, R13, R27, R25 ;  /* 0x0000001b0d197224 */ /* 0x000fe200078e0219 */
[----:B------:R-:W-:Y:S01]  /*0700*/  IADD3.X R27, PT, PT, RZ, R23, RZ, P1, !PT ;  /* 0x00000017ff1b7210 */ /* 0x000fe20000ffe4ff */
[----:B------:R-:W3:Y:S02]  /*0710*/  LDL.64 R12, [R7+-0x28] ;  /* 0xffffd800070c7983 */ /* 0x000ee40000100a00 */
[----:B------:R-:W-:Y:S02]  /*0720*/  IMAD.IADD R15, R15, 0x1, R25 ;  /* 0x000000010f0f7824 */ /* 0x000fe400078e0219 */
[----:B----4-:R-:W-:-:S04]  /*0730*/  IMAD R27, R27, R10, RZ ;  /* 0x0000000a1b1b7224 */ /* 0x010fc800078e02ff */
[-C--:B------:R-:W-:Y:S02]  /*0740*/  IMAD R27, R11, R21.reuse, R27 ;  /* 0x000000150b1b7224 */ /* 0x080fe400078e021b */
[----:B------:R-:W-:Y:S02]  /*0750*/  IMAD.WIDE.U32 R20, R10, R21, R14 ;  /* 0x000000150a147225 */ /* 0x000fe400078e000e */
[----:B------:R-:W4:Y:S03]  /*0760*/  LDL.64 R14, [R7+-0x30] ;  /* 0xffffd000070e7983 */ /* 0x000f260000100a00 */
[----:B------:R-:W-:Y:S01]  /*0770*/  IADD3 R21, PT, PT, R21, R27, RZ ;  /* 0x0000001b15157210 */ /* 0x000fe20007ffe0ff */
[----:B------:R-:W4:Y:S01]  /*0780*/  LDL.64 R10, [R7+-0x38] ;  /* 0xffffc800070a7983 */ /* 0x000f220000100a00 */
[----:B------:R-:W-:-:S05]  /*0790*/  IADD3 R27, P1, PT, R6, 0x3c, RZ ;  /* 0x0000003c061b7810 */ /* 0x000fca0007f3e0ff */
[----:B------:R-:W-:-:S04]  /*07a0*/  IMAD.X R25, RZ, RZ, R23, P1 ;  /* 0x000000ffff197224 */ /* 0x000fc800008e0617 */
[----:B-----5:R-:W-:Y:S02]  /*07b0*/  IMAD R25, R25, R8, RZ ;  /* 0x0000000819197224 */ /* 0x020fe400078e02ff */
[----:B------:R-:W-:-:S04]  /*07c0*/  IMAD.WIDE.U32 R20, R8, R27, R20 ;  /* 0x0000001b08147225 */ /* 0x000fc800078e0014 */
[----:B------:R-:W-:Y:S02]  /*07d0*/  IMAD R25, R9, R27, R25 ;  /* 0x0000001b09197224 */ /* 0x000fe400078e0219 */
[----:B------:R0:W5:Y:S01]  /*07e0*/  LDL.64 R8, [R7+-0x40] ;  /* 0xffffc00007087983 */ /* 0x0001620000100a00 */
[----:B------:R-:W-:Y:S02]  /*07f0*/  IADD3 R27, P1, PT, R6, 0x32, RZ ;  /* 0x00000032061b7810 */ /* 0x000fe40007f3e0ff */
[----:B------:R-:W-:Y:S02]  /*0800*/  IADD3 R21, PT, PT, R21, R25, RZ ;  /* 0x0000001915157210 */ /* 0x000fe40007ffe0ff */
[----:B------:R-:W-:Y:S02]  /*0810*/  IADD3.X R25, PT, PT, RZ, R23, RZ, P1, !PT ;  /* 0x00000017ff197210 */ /* 0x000fe40000ffe4ff */
[----:B------:R-:W-:Y:S02]  /*0820*/  IADD3 R2, P2, PT, R2, -0x10, RZ ;  /* 0xfffffff002027810 */ /* 0x000fe40007f5e0ff */
[----:B0-----:R-:W-:-:S02]  /*0830*/  IADD3 R7, PT, PT, R7, -0x80, RZ ;  /* 0xffffff8007077810 */ /* 0x001fc40007ffe0ff */
[----:B------:R-:W-:Y:S01]  /*0840*/  IADD3.X R5, PT, PT, R5, -0x1, RZ, P2, !PT ;  /* 0xffffffff05057810 */ /* 0x000fe200017fe4ff */
[----:B--2---:R-:W-:-:S04]  /*0850*/  IMAD R25, R25, R18, RZ ;  /* 0x0000001219197224 */ /* 0x004fc800078e02ff */
[-C--:B------:R-:W-:Y:S02]  /*0860*/  IMAD R25, R19, R27.reuse, R25 ;  /* 0x0000001b13197224 */ /* 0x080fe400078e0219 */
[----:B------:R-:W-:Y:S01]  /*0870*/  IMAD.WIDE.U32 R18, R18, R27, R20 ;  /* 0x0000001b12127225 */ /* 0x000fe200078e0014 */
[----:B------:R-:W-:-:S05]  /*0880*/  IADD3 R21, P1, PT, R6, 0x28, RZ ;  /* 0x0000002806157810 */ /* 0x000fca0007f3e0ff */
[----:B------:R-:W-:Y:S01]  /*0890*/  IMAD.X R27, RZ, RZ, R23, P1 ;  /* 0x000000ffff1b7224 */ /* 0x000fe200008e0617 */
[----:B------:R-:W-:-:S03]  /*08a0*/  IADD3 R19, PT, PT, R19, R25, RZ ;  /* 0x0000001913137210 */ /* 0x000fc60007ffe0ff */
[----:B---3--:R-:W-:-:S04]  /*08b0*/  IMAD R27, R27, R16, RZ ;  /* 0x000000101b1b7224 */ /* 0x008fc800078e02ff */
[-C--:B------:R-:W-:Y:S02]  /*08c0*/  IMAD R27, R17, R21.reuse, R27 ;  /* 0x00000015111b7224 */ /* 0x080fe400078e021b */
[----:B------:R-:W-:Y:S01]  /*08d0*/  IMAD.WIDE.U32 R16, R16, R21, R18 ;  /* 0x0000001510107225 */ /* 0x000fe200078e0012 */
[----:B------:R-:W-:-:S04]  /*08e0*/  IADD3 R21, P1, PT, R6, 0x1e, RZ ;  /* 0x0000001e06157810 */ /* 0x000fc80007f3e0ff */
[----:B------:R-:W-:Y:S01]  /*08f0*/  IADD3.X R19, PT, PT, RZ, R23, RZ, P1, !PT ;  /* 0x00000017ff137210 */ /* 0x000fe20000ffe4ff */
[----:B------:R-:W-:-:S04]  /*0900*/  IMAD.IADD R17, R17, 0x1, R27 ;  /* 0x0000000111117824 */ /* 0x000fc800078e021b */
[----:B------:R-:W-:Y:S01]  /*0910*/  IMAD R18, R19, R12, RZ ;  /* 0x0000000c13127224 */ /* 0x000fe200078e02ff */
[----:B------:R-:W-:-:S03]  /*0920*/  IADD3 R19, P1, PT, R6, 0x14, RZ ;  /* 0x0000001406137810 */ /* 0x000fc60007f3e0ff */
[-C--:B------:R-:W-:Y:S02]  /*0930*/  IMAD R25, R13, R21.reuse, R18 ;  /* 0x000000150d197224 */ /* 0x080fe400078e0212 */
[----:B------:R-:W-:Y:S01]  /*0940*/  IMAD.WIDE.U32 R12, R12, R21, R16 ;  /* 0x000000150c0c7225 */ /* 0x000fe200078e0010 */
[----:B------:R-:W-:Y:S02]  /*0950*/  IADD3.X R21, PT, PT, RZ, R23, RZ, P1, !PT ;  /* 0x00000017ff157210 */ /* 0x000fe40000ffe4ff */
[----:B------:R-:W-:Y:S02]  /*0960*/  IADD3 R17, P1, PT, R6, 0xa, RZ ;  /* 0x0000000a06117810 */ /* 0x000fe40007f3e0ff */
[----:B------:R-:W-:Y:S01]  /*0970*/  IADD3 R13, PT, PT, R13, R25, RZ ;  /* 0x000000190d0d7210 */ /* 0x000fe20007ffe0ff */
[----:B----4-:R-:W-:Y:S02]  /*0980*/  IMAD R16, R21, R14, RZ ;  /* 0x0000000e15107224 */ /* 0x010fe400078e02ff */
[----:B------:R-:W-:Y:S01]  /*0990*/  IMAD.X R21, RZ, RZ, R23, P1 ;  /* 0x000000ffff157224 */ /* 0x000fe200008e0617 */
[----:B------:R-:W-:Y:S01]  /*09a0*/  IADD3 R22, P1, PT, R22, -0x10, RZ ;  /* 0xfffffff016167810 */ /* 0x000fe20007f3e0ff */
[----:B------:R-:W-:-:S02]  /*09b0*/  IMAD R15, R15, R19, R16 ;  /* 0x000000130f0f7224 */ /* 0x000fc400078e0210 */
[----:B------:R-:W-:Y:S01]  /*09c0*/  IMAD.WIDE.U32 R12, R14, R19, R12 ;  /* 0x000000130e0c7225 */ /* 0x000fe200078e000c */
[----:B------:R-:W-:Y:S02]  /*09d0*/  IADD3.X R24, PT, PT, R24, -0x1, RZ, P1, !PT ;  /* 0xffffffff18187810 */ /* 0x000fe40000ffe4ff */
[----:B------:R-:W-:Y:S01]  /*09e0*/  ISETP.NE.U32.AND P1, PT, R22, RZ, PT ;  /* 0x000000ff1600720c */ /* 0x000fe20003f25070 */
[----:B------:R-:W-:Y:S01]  /*09f0*/  IMAD R21, R21, R10, RZ ;  /* 0x0000000a15157224 */ /* 0x000fe200078e02ff */
[----:B------:R-:W-:Y:S02]  /*0a00*/  IADD3 R13, PT, PT, R13, R15, RZ ;  /* 0x0000000f0d0d7210 */ /* 0x000fe40007ffe0ff */
[----:B------:R-:W-:Y:S01]  /*0a10*/  ISETP.NE.AND.EX P1, PT, R24, RZ, PT, P1 ;  /* 0x000000ff1800720c */ /* 0x000fe20003f25310 */
[-C--:B------:R-:W-:Y:S02]  /*0a20*/  IMAD R21, R11, R17.reuse, R21 ;  /* 0x000000110b157224 */ /* 0x080fe400078e0215 */
[----:B------:R-:W-:-:S04]  /*0a30*/  IMAD.WIDE.U32 R10, R10, R17, R12 ;  /* 0x000000110a0a7225 */ /* 0x000fc800078e000c */
[----:B-----5:R-:W-:Y:S01]  /*0a40*/  IMAD R13, R23, R8, RZ ;  /* 0x00000008170d7224 */ /* 0x020fe200078e02ff */
[----:B------:R-:W-:-:S03]  /*0a50*/  IADD3 R11, PT, PT, R11, R21, RZ ;  /* 0x000000150b0b7210 */ /* 0x000fc60007ffe0ff */
[-C--:B------:R-:W-:Y:S02]  /*0a60*/  IMAD R9, R9, R6.reuse, R13 ;  /* 0x0000000609097224 */ /* 0x080fe400078e020d */
[----:B------:R-:W-:Y:S01]  /*0a70*/  IMAD.WIDE.U32 R12, R8, R6, R10 ;  /* 0x00000006080c7225 */ /* 0x000fe200078e000a */
[----:B------:R-:W-:-:S03]  /*0a80*/  IADD3 R6, P3, PT, R6, -0xa0, RZ ;  /* 0xffffff6006067810 */ /* 0x000fc60007f7e0ff */
[----:B------:R-:W-:Y:S01]  /*0a90*/  IMAD.IADD R13, R13, 0x1, R9 ;  /* 0x000000010d0d7824 */ /* 0x000fe200078e0209 */
[----:B------:R-:W-:Y:S01]  /*0aa0*/  IADD3.X R23, PT, PT, R23, -0x1, RZ, P3, !PT ;  /* 0xffffffff17177810 */ /* 0x000fe20001ffe4ff */
[----:B------:R-:W-:Y:S08]  /*0ab0*/  @P1 BRA `(.L_x_7) ;  /* 0xfffffff800201947 */ /* 0x000ff0000383ffff */
.L_x_6:
[----:B------:R-:W-:Y:S05]  /*0ac0*/  BSYNC.RECONVERGENT B1 ;  /* 0x0000000000017941 */ /* 0x000fea0003800200 */
.L_x_5:
[----:B------:R-:W-:Y:S04]  /*0ad0*/  BSSY.RECONVERGENT B1, `(.L_x_4) ;  /* 0x000008a000017945 */ /* 0x000fe80003800200 */
[----:B------:R-:W-:Y:S05]  /*0ae0*/  @!P0 BRA `(.L_x_8) ;  /* 0x0000000800208947 */ /* 0x000fea0003800000 */
[----:B------:R-:W-:Y:S01]  /*0af0*/  ISETP.GE.U32.AND P1, PT, R4, 0x8, PT ;  /* 0x000000080400780c */ /* 0x000fe20003f26070 */
[----:B------:R-:W-:Y:S01]  /*0b00*/  BSSY.RECONVERGENT B2, `(.L_x_9) ;  /* 0x0000044000027945 */ /* 0x000fe20003800200 */
[----:B------:R-:W-:Y:S02]  /*0b10*/  LOP3.LUT R6, R0, 0x7, RZ, 0xc0, !PT ;  /* 0x0000000700067812 */ /* 0x000fe400078ec0ff */
[----:B------:R-:W-:Y:S02]  /*0b20*/  ISETP.GE.U32.AND.EX P1, PT, RZ, RZ, PT, P1 ;  /* 0x000000ffff00720c */ /* 0x000fe40003f26110 */
[----:B------:R-:W-:-:S04]  /*0b30*/  ISETP.NE.U32.AND P0, PT, R6, RZ, PT ;  /* 0x000000ff0600720c */ /* 0x000fc80003f05070 */
[----:B------:R-:W-:-:S07]  /*0b40*/  ISETP.NE.AND.EX P0, PT, RZ, RZ, PT, P0 ;  /* 0x000000ffff00720c */ /* 0x000fce0003f05300 */
[----:B------:R-:W-:Y:S06]  /*0b50*/  @!P1 BRA `(.L_x_10) ;  /* 0x0000000000f89947 */ /* 0x000fec0003800000 */
[----:B------:R-:W-:-:S05]  /*0b60*/  LEA R7, R2, R1, 0x3 ;  /* 0x0000000102077211 */ /* 0x000fca00078e18ff */
[----:B------:R-:W2:Y:S04]  /*0b70*/  LDL.64 R22, [R7+-0x8] ;  /* 0xfffff80007167983 */ /* 0x000ea80000100a00 */
[----:B------:R-:W3:Y:S04]  /*0b80*/  LDL.64 R14, [R7+-0x10] ;  /* 0xfffff000070e7983 */ /* 0x000ee80000100a00 */
[----:B------:R-:W4:Y:S04]  /*0b90*/  LDL.64 R20, [R7+-0x18] ;  /* 0xffffe80007147983 */ /* 0x000f280000100a00 */
[----:B------:R-:W5:Y:S01]  /*0ba0*/  LDL.64 R8, [R7+-0x20] ;  /* 0xffffe00007087983 */ /* 0x000f620000100a00 */
[----:B------:R-:W-:-:S02]  /*0bb0*/  IMAD R17, R5, 0xa, RZ ;  /* 0x0000000a05117824 */ /* 0x000fc400078e02ff */
[----:B------:R-:W-:Y:S01]  /*0bc0*/  IMAD.WIDE.U32 R10, R2, 0xa, RZ ;  /* 0x0000000a020a7825 */ /* 0x000fe200078e00ff */
[----:B------:R-:W5:Y:S03]  /*0bd0*/  LDL.64 R18, [R7+-0x28] ;  /* 0xffffd80007127983 */ /* 0x000f660000100a00 */
[----:B------:R-:W-:Y:S01]  /*0be0*/  IMAD.IADD R4, R11, 0x1, R17 ;  /* 0x000000010b047824 */ /* 0x000fe200078e0211 */
[----:B------:R-:W-:Y:S01]  /*0bf0*/  IADD3 R11, P1, PT, R10, -0xa, RZ ;  /* 0xfffffff60a0b7810 */ /* 0x000fe20007f3e0ff */
[----:B------:R-:W5:Y:S03]  /*0c00*/  LDL.64 R16, [R7+-0x30] ;  /* 0xffffd00007107983 */ /* 0x000f660000100a00 */
[----:B------:R-:W-:Y:S02]  /*0c10*/  IADD3.X R25, PT, PT, R4, -0x1, RZ, P1, !PT ;  /* 0xffffffff04197810 */ /* 0x000fe40000ffe4ff */
[----:B------:R-:W-:-:S03]  /*0c20*/  IADD3 R27, P1, PT, R10, -0x14, RZ ;  /* 0xffffffec0a1b7810 */ /* 0x000fc60007f3e0ff */
[----:B--2---:R-:W-:Y:S02]  /*0c30*/  IMAD R25, R25, R22, RZ ;  /* 0x0000001619197224 */ /* 0x004fe400078e02ff */
[----:B------:R-:W-:-:S04]  /*0c40*/  IMAD.WIDE.U32 R12, R22, R11, R12 ;  /* 0x0000000b160c7225 */ /* 0x000fc800078e000c */
[----:B------:R-:W-:Y:S02]  /*0c50*/  IMAD R11, R23, R11, R25 ;  /* 0x0000000b170b7224 */ /* 0x000fe400078e0219 */
[----:B------:R-:W2:Y:S04]  /*0c60*/  LDL.64 R22, [R7+-0x38] ;  /* 0xffffc80007167983 */ /* 0x000ea80000100a00 */
[----:B------:R0:W2:Y:S01]  /*0c70*/  LDL.64 R24, [R7+-0x40] ;  /* 0xffffc00007187983 */ /* 0x0000a20000100a00 */
[----:B------:R-:W-:Y:S02]  /*0c80*/  IADD3 R13, PT, PT, R13, R11, RZ ;  /* 0x0000000b0d0d7210 */ /* 0x000fe40007ffe0ff */
[----:B------:R-:W-:Y:S01]  /*0c90*/  IADD3.X R11, PT, PT, R4, -0x1, RZ, P1, !PT ;  /* 0xffffffff040b7810 */ /* 0x000fe20000ffe4ff */
[----:B---3--:R-:W-:-:S04]  /*0ca0*/  IMAD.WIDE.U32 R12, R14, R27, R12 ;  /* 0x0000001b0e0c7225 */ /* 0x008fc800078e000c */
[----:B------:R-:W-:-:S04]  /*0cb0*/  IMAD R11, R11, R14, RZ ;  /* 0x0000000e0b0b7224 */ /* 0x000fc800078e02ff */
[----:B------:R-:W-:Y:S01]  /*0cc0*/  IMAD R11, R15, R27, R11 ;  /* 0x0000001b0f0b7224 */ /* 0x000fe200078e020b */
[----:B------:R-:W-:-:S04]  /*0cd0*/  IADD3 R15, P1, PT, R10, -0x1e, RZ ;  /* 0xffffffe20a0f7810 */ /* 0x000fc80007f3e0ff */
[----:B------:R-:W-:Y:S02]  /*0ce0*/  IADD3.X R27, PT, PT, R4, -0x1, RZ, P1, !PT ;  /* 0xffffffff041b7810 */ /* 0x000fe40000ffe4ff */
[----:B------:R-:W-:Y:S02]  /*0cf0*/  IADD3 R13, PT, PT, R13, R11, RZ ;  /* 0x0000000b0d0d7210 */ /* 0x000fe40007ffe0ff */
[----:B------:R-:W-:Y:S01]  /*0d00*/  IADD3 R11, P1, PT, R10, -0x28, RZ ;  /* 0xffffffd80a0b7810 */ /* 0x000fe20007f3e0ff */
[----:B----4-:R-:W-:Y:S02]  /*0d10*/  IMAD R27, R27, R20, RZ ;  /* 0x000000141b1b7224 */ /* 0x010fe400078e02ff */
[----:B------:R-:W-:Y:S01]  /*0d20*/  IMAD.WIDE.U32 R12, R20, R15, R12 ;  /* 0x0000000f140c7225 */ /* 0x000fe200078e000c */
[----:B0-----:R-:W-:-:S03]  /*0d30*/  IADD3.X R7, PT, PT, R4, -0x1, RZ, P1, !PT ;  /* 0xffffffff04077810 */ /* 0x001fc60000ffe4ff */
[----:B------:R-:W-:Y:S02]  /*0d40*/  IMAD R27, R21, R15, R27 ;  /* 0x0000000f151b7224 */ /* 0x000fe400078e021b */
[----:B-----5:R-:W-:Y:S01]  /*0d50*/  IMAD R14, R7, R8, RZ ;  /* 0x00000008070e7224 */ /* 0x020fe200078e02ff */
[----:B------:R-:W-:Y:S01]  /*0d60*/  IADD3 R7, P1, PT, R10, -0x32, RZ ;  /* 0xffffffce0a077810 */ /* 0x000fe20007f3e0ff */
[----:B------:R-:W-:Y:S02]  /*0d70*/  IMAD.IADD R13, R13, 0x1, R27 ;  /* 0x000000010d0d7824 */ /* 0x000fe400078e021b */
[-C--:B------:R-:W-:Y:S02]  /*0d80*/  IMAD R15, R9, R11.reuse, R14 ;  /* 0x0000000b090f7224 */ /* 0x080fe400078e020e */
[----:B------:R-:W-:Y:S01]  /*0d90*/  IMAD.WIDE.U32 R8, R8, R11, R12 ;  /* 0x0000000b08087225 */ /* 0x000fe200078e000c */
[----:B------:R-:W-:-:S04]  /*0da0*/  IADD3.X R11, PT, PT, R4, -0x1, RZ, P1, !PT ;  /* 0xffffffff040b7810 */ /* 0x000fc80000ffe4ff */
[----:B------:R-:W-:Y:S01]  /*0db0*/  IADD3 R9, PT, PT, R9, R15, RZ ;  /* 0x0000000f09097210 */ /* 0x000fe20007ffe0ff */
[----:B------:R-:W-:Y:S01]  /*0dc0*/  IMAD R12, R11, R18, RZ ;  /* 0x000000120b0c7224 */ /* 0x000fe200078e02ff */
[----:B------:R-:W-:-:S03]  /*0dd0*/  IADD3 R11, P1, PT, R10, -0x3c, RZ ;  /* 0xffffffc40a0b7810 */ /* 0x000fc60007f3e0ff */
[-C--:B------:R-:W-:Y:S02]  /*0de0*/  IMAD R13, R19, R7.reuse, R12 ;  /* 0x00000007130d7224 */ /* 0x080fe400078e020c */
[----:B------:R-:W-:Y:S01]  /*0df0*/  IMAD.WIDE.U32 R8, R18, R7, R8 ;  /* 0x0000000712087225 */ /* 0x000fe200078e0008 */
[----:B------:R-:W-:-:S04]  /*0e00*/  IADD3.X R7, PT, PT, R4, -0x1, RZ, P1, !PT ;  /* 0xffffffff04077810 */ /* 0x000fc80000ffe4ff */
[----:B------:R-:W-:Y:S01]  /*0e10*/  IADD3 R9, PT, PT, R9, R13, RZ ;  /* 0x0000000d09097210 */ /* 0x000fe20007ffe0ff */
[----:B------:R-:W-:Y:S01]  /*0e20*/  IMAD R7, R7, R16, RZ ;  /* 0x0000001007077224 */ /* 0x000fe200078e02ff */
[----:B------:R-:W-:-:S03]  /*0e30*/  IADD3 R13, P1, PT, R10, -0x46, RZ ;  /* 0xffffffba0a0d7810 */ /* 0x000fc60007f3e0ff */
[-C--:B------:R-:W-:Y:S01]  /*0e40*/  IMAD R15, R17, R11.reuse, R7 ;  /* 0x0000000b110f7224 */ /* 0x080fe200078e0207 */
[----:B------:R-:W-:Y:S01]  /*0e50*/  IADD3.X R7, PT, PT, R4, -0x1, RZ, P1, !PT ;  /* 0xffffffff04077810 */ /* 0x000fe20000ffe4ff */
[----:B------:R-:W-:Y:S01]  /*0e60*/  IMAD.WIDE.U32 R8, R16, R11, R8 ;  /* 0x0000000b10087225 */ /* 0x000fe200078e0008 */
[----:B------:R-:W-:-:S03]  /*0e70*/  IADD3 R11, P1, PT, R10, -0x50, RZ ;  /* 0xffffffb00a0b7810 */ /* 0x000fc60007f3e0ff */
[----:B------:R-:W-:Y:S02]  /*0e80*/  IMAD.IADD R9, R9, 0x1, R15 ;  /* 0x0000000109097824 */ /* 0x000fe400078e020f */
[----:B--2---:R-:W-:Y:S01]  /*0e90*/  IMAD R10, R7, R22, RZ ;  /* 0x00000016070a7224 */ /* 0x004fe200078e02ff */
[----:B------:R-:W-:Y:S01]  /*0ea0*/  IADD3.X R7, PT, PT, R4, -0x1, RZ, P1, !PT ;  /* 0xffffffff04077810 */ /* 0x000fe20000ffe4ff */
[----:B------:R-:W-:Y:S01]  /*0eb0*/  IMAD.WIDE.U32 R8, R22, R13, R8 ;  /* 0x0000000d16087225 */ /* 0x000fe200078e0008 */
[----:B------:R-:W-:-:S03]  /*0ec0*/  IADD3 R2, P1, PT, R2, -0x8, RZ ;  /* 0xfffffff802027810 */ /* 0x000fc60007f3e0ff */
[----:B------:R-:W-:Y:S01]  /*0ed0*/  IMAD R15, R23, R13, R10 ;  /* 0x0000000d170f7224 */ /* 0x000fe200078e020a */
[----:B------:R-:W-:Y:S01]  /*0ee0*/  IADD3.X R5, PT, PT, R5, -0x1, RZ, P1, !PT ;  /* 0xffffffff05057810 */ /* 0x000fe20000ffe4ff */
[----:B------:R-:W-:-:S03]  /*0ef0*/  IMAD R7, R7, R24, RZ ;  /* 0x0000001807077224 */ /* 0x000fc600078e02ff */
[----:B------:R-:W-:Y:S01]  /*0f00*/  IADD3 R9, PT, PT, R9, R15, RZ ;  /* 0x0000000f09097210 */ /* 0x000fe20007ffe0ff */
[-C--:B------:R-:W-:Y:S02]  /*0f10*/  IMAD R7, R25, R11.reuse, R7 ;  /* 0x0000000b19077224 */ /* 0x080fe400078e0207 */
[----:B------:R-:W-:-:S05]  /*0f20*/  IMAD.WIDE.U32 R12, R24, R11, R8 ;  /* 0x0000000b180c7225 */ /* 0x000fca00078e0008 */
[----:B------:R-:W-:-:S07]  /*0f30*/  IADD3 R13, PT, PT, R13, R7, RZ ;  /* 0x000000070d0d7210 */ /* 0x000fce0007ffe0ff */
.L_x_10:
[----:B------:R-:W-:Y:S05]  /*0f40*/  BSYNC.RECONVERGENT B2 ;  /* 0x0000000000027941 */ /* 0x000fea0003800200 */
.L_x_9:
[----:B------:R-:W-:Y:S05]  /*0f50*/  @!P0 BRA `(.L_x_8) ;  /* 0x0000000400048947 */ /* 0x000fea0003800000 */
[----:B------:R-:W-:Y:S01]  /*0f60*/  ISETP.GE.U32.AND P1, PT, R6, 0x4, PT ;  /* 0x000000040600780c */ /* 0x000fe20003f26070 */
[----:B------:R-:W-:Y:S01]  /*0f70*/  IMAD.MOV.U32 R4, RZ, RZ, RZ ;  /* 0x000000ffff047224 */ /* 0x000fe200078e00ff */
[----:B------:R-:W-:Y:S01]  /*0f80*/  LOP3.LUT R0, R0, 0x3, RZ, 0xc0, !PT ;  /* 0x0000000300007812 */ /* 0x000fe200078ec0ff */
[----:B------:R-:W-:Y:S01]  /*0f90*/  BSSY.RECONVERGENT B2, `(.L_x_11) ;  /* 0x0000027000027945 */ /* 0x000fe20003800200 */
[----:B------:R-:W-:Y:S02]  /*0fa0*/  ISETP.GE.U32.AND.EX P1, PT, RZ, RZ, PT, P1 ;  /* 0x000000ffff00720c */ /* 0x000fe40003f26110 */
[----:B------:R-:W-:-:S04]  /*0fb0*/  ISETP.NE.U32.AND P0, PT, R0, RZ, PT ;  /* 0x000000ff0000720c */ /* 0x000fc80003f05070 */
[----:B------:R-:W-:-:S07]  /*0fc0*/  ISETP.NE.AND.EX P0, PT, R4, RZ, PT, P0 ;  /* 0x000000ff0400720c */ /* 0x000fce0003f05300 */
[----:B------:R-:W-:Y:S06]  /*0fd0*/  @!P1 BRA `(.L_x_12) ;  /* 0x0000000000889947 */ /* 0x000fec0003800000 */
[----:B------:R-:W-:-:S05]  /*0fe0*/  LEA R18, R2, R1, 0x3 ;  /* 0x0000000102127211 */ /* 0x000fca00078e18ff */
[----:B------:R-:W2:Y:S04]  /*0ff0*/  LDL.64 R16, [R18+-0x8] ;  /* 0xfffff80012107983 */ /* 0x000ea80000100a00 */
[----:B------:R-:W3:Y:S04]  /*1000*/  LDL.64 R14, [R18+-0x10] ;  /* 0xfffff000120e7983 */ /* 0x000ee80000100a00 */
[----:B------:R-:W4:Y:S04]  /*1010*/  LDL.64 R10, [R18+-0x18] ;  /* 0xffffe800120a7983 */ /* 0x000f280000100a00 */
[----:B------:R-:W5:Y:S01]  /*1020*/  LDL.64 R6, [R18+-0x20] ;  /* 0xffffe00012067983 */ /* 0x000f620000100a00 */
[----:B------:R-:W-:-:S02]  /*1030*/  IMAD R19, R5, 0xa, RZ ;  /* 0x0000000a05137824 */ /* 0x000fc400078e02ff */
[----:B------:R-:W-:-:S05]  /*1040*/  IMAD.WIDE.U32 R8, R2, 0xa, RZ ;  /* 0x0000000a02087825 */ /* 0x000fca00078e00ff */
[----:B------:R-:W-:Y:S02]  /*1050*/  IADD3 R9, PT, PT, R9, R19, RZ ;  /* 0x0000001309097210 */ /* 0x000fe40007ffe0ff */
[----:B------:R-:W-:-:S04]  /*1060*/  IADD3 R21, P1, PT, R8, -0xa, RZ ;  /* 0xfffffff608157810 */ /* 0x000fc80007f3e0ff */
[----:B------:R-:W-:-:S05]  /*1070*/  IADD3.X R19, PT, PT, R9, -0x1, RZ, P1, !PT ;  /* 0xffffffff09137810 */ /* 0x000fca0000ffe4ff */
[----:B--2---:R-:W-:Y:S01]  /*1080*/  IMAD R20, R19, R16, RZ ;  /* 0x0000001013147224 */ /* 0x004fe200078e02ff */
[----:B------:R-:W-:Y:S01]  /*1090*/  IADD3 R19, P1, PT, R8, -0x14, RZ ;  /* 0xffffffec08137810 */ /* 0x000fe20007f3e0ff */
[----:B------:R-:W-:-:S04]  /*10a0*/  IMAD.WIDE.U32 R12, R16, R21, R12 ;  /* 0x00000015100c7225 */ /* 0x000fc800078e000c */
[----:B------:R-:W-:Y:S01]  /*10b0*/  IMAD R17, R17, R21, R20 ;  /* 0x0000001511117224 */ /* 0x000fe200078e0214 */
[----:B------:R-:W-:-:S03]  /*10c0*/  IADD3.X R21, PT, PT, R9, -0x1, RZ, P1, !PT ;  /* 0xffffffff09157810 */ /* 0x000fc60000ffe4ff */
[----:B------:R-:W-:Y:S01]  /*10d0*/  IMAD.IADD R13, R13, 0x1, R17 ;  /* 0x000000010d0d7824 */ /* 0x000fe200078e0211 */
[----:B------:R-:W-:Y:S01]  /*10e0*/  IADD3 R17, P1, PT, R8, -0x1e, RZ ;  /* 0xffffffe208117810 */ /* 0x000fe20007f3e0ff */
[----:B---3--:R-:W-:Y:S02]  /*10f0*/  IMAD R21, R21, R14, RZ ;  /* 0x0000000e15157224 */ /* 0x008fe400078e02ff */
[----:B------:R-:W-:-:S04]  /*1100*/  IMAD.WIDE.U32 R12, R14, R19, R12 ;  /* 0x000000130e0c7225 */ /* 0x000fc800078e000c */
[----:B------:R-:W-:Y:S01]  /*1110*/  IMAD R21, R15, R19, R21 ;  /* 0x000000130f157224 */ /* 0x000fe200078e0215 */
[----:B------:R-:W-:Y:S02]  /*1120*/  IADD3.X R15, PT, PT, R9, -0x1, RZ, P1, !PT ;  /* 0xffffffff090f7810 */ /* 0x000fe40000ffe4ff */
[----:B------:R-:W-:Y:S02]  /*1130*/  IADD3 R19, P1, PT, R8, -0x28, RZ ;  /* 0xffffffd808137810 */ /* 0x000fe40007f3e0ff */
[----:B------:R-:W-:Y:S01]  /*1140*/  IADD3 R13, PT, PT, R13, R21, RZ ;  /* 0x000000150d0d7210 */ /* 0x000fe20007ffe0ff */
[----:B----4-:R-:W-:Y:S01]  /*1150*/  IMAD R15, R15, R10, RZ ;  /* 0x0000000a0f0f7224 */ /* 0x010fe200078e02ff */
[----:B------:R-:W-:Y:S02]  /*1160*/  IADD3.X R9, PT, PT, R9, -0x1, RZ, P1, !PT ;  /* 0xffffffff09097810 */ /* 0x000fe40000ffe4ff */
[----:B------:R-:W-:Y:S01]  /*1170*/  IADD3 R2, P1, PT, R2, -0x4, RZ ;  /* 0xfffffffc02027810 */ /* 0x000fe20007f3e0ff */
[----:B------:R-:W-:-:S02]  /*1180*/  IMAD R15, R11, R17, R15 ;  /* 0x000000110b0f7224 */ /* 0x000fc400078e020f */
[----:B------:R-:W-:Y:S01]  /*1190*/  IMAD.WIDE.U32 R10, R10, R17, R12 ;  /* 0x000000110a0a7225 */ /* 0x000fe200078e000c */
[----:B------:R-:W-:-:S03]  /*11a0*/  IADD3.X R5, PT, PT, R5, -0x1, RZ, P1, !PT ;  /* 0xffffffff05057810 */ /* 0x000fc60000ffe4ff */
[----:B-----5:R-:W-:Y:S01]  /*11b0*/  IMAD R9, R9, R6, RZ ;  /* 0x0000000609097224 */ /* 0x020fe200078e02ff */
[----:B------:R-:W-:-:S03]  /*11c0*/  IADD3 R11, PT, PT, R11, R15, RZ ;  /* 0x0000000f0b0b7210 */ /* 0x000fc60007ffe0ff */
[-C--:B------:R-:W-:Y:S02]  /*11d0*/  IMAD R9, R7, R19.reuse, R9 ;  /* 0x0000001307097224 */ /* 0x080fe400078e0209 */
[----:B------:R-:W-:-:S04]  /*11e0*/  IMAD.WIDE.U32 R12, R6, R19, R10 ;  /* 0x00000013060c7225 */ /* 0x000fc800078e000a */
[----:B------:R-:W-:-:S07]  /*11f0*/  IMAD.IADD R13, R13, 0x1, R9 ;  /* 0x000000010d0d7824 */ /* 0x000fce00078e0209 */
.L_x_12:
[----:B------:R-:W-:Y:S05]  /*1200*/  BSYNC.RECONVERGENT B2 ;  /* 0x0000000000027941 */ /* 0x000fea0003800200 */
.L_x_11:
[----:B------:R-:W-:Y:S05]  /*1210*/  @!P0 BRA `(.L_x_8) ;  /* 0x0000000000548947 */ /* 0x000fea0003800000 */
[----:B------:R-:W-:Y:S01]  /*1220*/  MOV R6, 0xfffffff6 ;  /* 0xfffffff600067802 */ /* 0x000fe20000000f00 */
[----:B------:R-:W-:Y:S01]  /*1230*/  IMAD R9, R5, 0xa, RZ ;  /* 0x0000000a05097824 */ /* 0x000fe200078e02ff */
[----:B------:R-:W-:Y:S01]  /*1240*/  MOV R7, 0xffffffff ;  /* 0xffffffff00077802 */ /* 0x000fe20000000f00 */
[C---:B------:R-:W-:Y:S02]  /*1250*/  IMAD.U32 R5, R2.reuse, 0x8, R1 ;  /* 0x0000000802057824 */ /* 0x040fe400078e0001 */
[----:B------:R-:W-:-:S03]  /*1260*/  IMAD.WIDE.U32 R6, R2, 0xa, R6 ;  /* 0x0000000a02067825 */ /* 0x000fc600078e0006 */
[----:B------:R-:W-:Y:S01]  /*1270*/  IADD3 R2, PT, PT, R5, -0x8, RZ ;  /* 0xfffffff805027810 */ /* 0x000fe20007ffe0ff */
[----:B------:R-:W-:Y:S01]  /*1280*/  IMAD.MOV.U32 R5, RZ, RZ, R6 ;  /* 0x000000ffff057224 */ /* 0x000fe200078e0006 */
[----:B------:R-:W-:-:S07]  /*1290*/  IADD3 R9, PT, PT, R7, R9, RZ ;  /* 0x0000000907097210 */ /* 0x000fce0007ffe0ff */
.L_x_13:
[----:B------:R0:W2:Y:S01]  /*12a0*/  LDL.64 R6, [R2] ;  /* 0x0000000002067983 */ /* 0x0000a20000100a00 */
[----:B------:R-:W-:-:S04]  /*12b0*/  IADD3 R0, P0, PT, R0, -0x1, RZ ;  /* 0xffffffff00007810 */ /* 0x000fc80007f1e0ff */
[----:B------:R-:W-:Y:S02]  /*12c0*/  IADD3.X R4, PT, PT, R4, -0x1, RZ, P0, !PT ;  /* 0xffffffff04047810 */ /* 0x000fe400007fe4ff */
[----:B------:R-:W-:Y:S02]  /*12d0*/  ISETP.NE.U32.AND P0, PT, R0, RZ, PT ;  /* 0x000000ff0000720c */ /* 0x000fe40003f05070 */
[----:B0-----:R-:W-:Y:S02]  /*12e0*/  IADD3 R2, PT, PT, R2, -0x8, RZ ;  /* 0xfffffff802027810 */ /* 0x001fe40007ffe0ff */
[----:B------:R-:W-:Y:S01]  /*12f0*/  ISETP.NE.AND.EX P0, PT, R4, RZ, PT, P0 ;  /* 0x000000ff0400720c */ /* 0x000fe20003f05300 */
[----:B--2---:R-:W-:Y:S02]  /*1300*/  IMAD R8, R9, R6, RZ ;  /* 0x0000000609087224 */ /* 0x004fe400078e02ff */
[----:B------:R-:W-:-:S04]  /*1310*/  IMAD.WIDE.U32 R12, R6, R5, R12 ;  /* 0x00000005060c7225 */ /* 0x000fc800078e000c */
[----:B------:R-:W-:Y:S01]  /*1320*/  IMAD R7, R7, R5, R8 ;  /* 0x0000000507077224 */ /* 0x000fe200078e0208 */
[----:B------:R-:W-:-:S04]  /*1330*/  IADD3 R5, P1, PT, R5, -0xa, RZ ;  /* 0xfffffff605057810 */ /* 0x000fc80007f3e0ff */
[----:B------:R-:W-:Y:S02]  /*1340*/  IADD3 R13, PT, PT, R13, R7, RZ ;  /* 0x000000070d0d7210 */ /* 0x000fe40007ffe0ff */
[----:B------:R-:W-:Y:S01]  /*1350*/  IADD3.X R9, PT, PT, R9, -0x1, RZ, P1, !PT ;  /* 0xffffffff09097810 */ /* 0x000fe20000ffe4ff */
[----:B------:R-:W-:Y:S06]  /*1360*/  @P0 BRA `(.L_x_13) ;  /* 0xfffffffc00cc0947 */ /* 0x000fec000383ffff */
.L_x_8:
[----:B------:R-:W-:Y:S05]  /*1370*/  BSYNC.RECONVERGENT B1 ;  /* 0x0000000000017941 */ /* 0x000fea0003800200 */
.L_x_4:
[----:B------:R-:W-:Y:S05]  /*1380*/  BSYNC.RECONVERGENT B0 ;  /* 0x0000000000007941 */ /* 0x000fea0003800200 */
.L_x_3:
[----:B0-----:R-:W0:Y:S02]  /*1390*/  LDC.64 R4, c[0x0][0x388] ;  /* 0x0000e200ff047b82 */ /* 0x001e240000000a00 */
[----:B0-----:R-:W-:-:S05]  /*13a0*/  IMAD.WIDE.U32 R2, R3, 0x4, R4 ;  /* 0x0000000403027825 */ /* 0x001fca00078e0004 */
[----:B------:R-:W-:Y:S01]  /*13b0*/  STG.E desc[UR4][R2.64], R12 ;  /* 0x0000000c02007986 */ /* 0x000fe2000c101904 */
[----:B------:R-:W-:Y:S05]  /*13c0*/  EXIT ;  /* 0x000000000000794d */ /* 0x000fea0003800000 */
.L_x_14:
[----:B------:R-:W-:-:S00]  /*13d0*/  BRA `(.L_x_14) ;  /* 0xfffffffc00fc7947 */ /* 0x000fc0000383ffff */
[----:B------:R-:W-:-:S00]  /*13e0*/  NOP ;  /* 0x0000000000007918 */ /* 0x000fc00000000000 */
        /* <DEDUP_REMOVED lines=9> */
.L_x_15:


//--------------------- .nv.shared.reserved.0     --------------------------
	.section	.nv.shared.reserved.0,"aw",@nobits
	.weak		__nv_reservedSMEM_offset_0_alias
	.size		__nv_reservedSMEM_offset_0_alias, 0, 64
	.other		__nv_reservedSMEM_offset_0_alias,@"STO_CUDA_RESERVED_SHARED STV_DEFAULT"
__nv_reservedSMEM_offset_0_alias:
	.zero		0
	.zero		64


//--------------------- .nv.constant0._Z5octalPiS_ --------------------------
	.section	.nv.constant0._Z5octalPiS_,"a",@progbits
	.sectionflags	@""
	.align	4
.nv.constant0._Z5octalPiS_:
	.zero		912


//--------------------- SYMBOLS --------------------------

	.type		.nv.reservedSmem.offset0,@object
	.size		.nv.reservedSmem.offset0,0x4
